//
// Generated by NVIDIA NVVM Compiler
//
// Compiler Build ID: CL-36424714
// Cuda compilation tools, release 13.0, V13.0.88
// Based on NVVM 20.0.0
//

.version 9.0
.target sm_100
.address_size 64

	// .globl	_Z9idxCalc3Dv
.extern .func  (.param .b32 func_retval0) vprintf
(
	.param .b64 vprintf_param_0,
	.param .b64 vprintf_param_1
)
;
.global .align 1 .b8 $str[19] = {91, 68, 69, 86, 73, 67, 69, 93, 32, 103, 105, 100, 58, 32, 37, 100, 10, 13};

.visible .entry _Z9idxCalc3Dv()
{
	.local .align 8 .b8 	__local_depot0[8];
	.reg .b64 	%SP;
	.reg .b64 	%SPL;
	.reg .b32 	%r<19>;
	.reg .b64 	%rd<5>;

	mov.u64 	%SPL, __local_depot0;
	cvta.local.u64 	%SP, %SPL;
	add.u64 	%rd1, %SP, 0;
	add.u64 	%rd2, %SPL, 0;
	mov.u32 	%r1, %ntid.x;
	mov.u32 	%r2, %ntid.y;
	mov.u32 	%r3, %ntid.z;
	mov.u32 	%r4, %tid.x;
	mov.u32 	%r5, %tid.y;
	mov.u32 	%r6, %tid.z;
	mov.u32 	%r7, %ctaid.x;
	mov.u32 	%r8, %ctaid.y;
	mov.u32 	%r9, %nctaid.x;
	mov.u32 	%r10, %ctaid.z;
	mov.u32 	%r11, %nctaid.y;
	mad.lo.s32 	%r12, %r11, %r10, %r8;
	mad.lo.s32 	%r13, %r12, %r9, %r7;
	mad.lo.s32 	%r14, %r13, %r3, %r6;
	mad.lo.s32 	%r15, %r14, %r2, %r5;
	mad.lo.s32 	%r16, %r15, %r1, %r4;
	st.local.u32 	[%rd2], %r16;
	mov.u64 	%rd3, $str;
	cvta.global.u64 	%rd4, %rd3;
	{ // callseq 0, 0
	.param .b64 param0;
	st.param.b64 	[param0], %rd4;
	.param .b64 param1;
	st.param.b64 	[param1], %rd1;
	.param .b32 retval0;
	call.uni (retval0), 
	vprintf, 
	(
	param0, 
	param1
	);
	ld.param.b32 	%r17, [retval0];
	} // callseq 0
	ret;

}
	// .globl	_Z11sumArrayGPUPiS_S_i
.visible .entry _Z11sumArrayGPUPiS_S_i(
	.param .u64 .ptr .align 1 _Z11sumArrayGPUPiS_S_i_param_0,
	.param .u64 .ptr .align 1 _Z11sumArrayGPUPiS_S_i_param_1,
	.param .u64 .ptr .align 1 _Z11sumArrayGPUPiS_S_i_param_2,
	.param .u32 _Z11sumArrayGPUPiS_S_i_param_3
)
{
	.reg .pred 	%p<2>;
	.reg .b32 	%r<21>;
	.reg .b64 	%rd<11>;

	ld.param.u64 	%rd1, [_Z11sumArrayGPUPiS_S_i_param_0];
	ld.param.u64 	%rd2, [_Z11sumArrayGPUPiS_S_i_param_1];
	ld.param.u64 	%rd3, [_Z11sumArrayGPUPiS_S_i_param_2];
	ld.param.u32 	%r2, [_Z11sumArrayGPUPiS_S_i_param_3];
	mov.u32 	%r3, %ntid.x;
	mov.u32 	%r4, %ntid.y;
	mov.u32 	%r5, %ntid.z;
	mov.u32 	%r6, %tid.x;
	mov.u32 	%r7, %tid.y;
	mov.u32 	%r8, %tid.z;
	mov.u32 	%r9, %ctaid.x;
	mov.u32 	%r10, %ctaid.y;
	mov.u32 	%r11, %nctaid.x;
	mov.u32 	%r12, %ctaid.z;
	mov.u32 	%r13, %nctaid.y;
	mad.lo.s32 	%r14, %r13, %r12, %r10;
	mad.lo.s32 	%r15, %r14, %r11, %r9;
	mad.lo.s32 	%r16, %r15, %r5, %r8;
	mad.lo.s32 	%r17, %r16, %r4, %r7;
	mad.lo.s32 	%r1, %r17, %r3, %r6;
	setp.ge.s32 	%p1, %r1, %r2;
	@%p1 bra 	$L__BB1_2;
	cvta.to.global.u64 	%rd4, %rd1;
	cvta.to.global.u64 	%rd5, %rd2;
	cvta.to.global.u64 	%rd6, %rd3;
	mul.wide.s32 	%rd7, %r1, 4;
	add.s64 	%rd8, %rd4, %rd7;
	ld.global.u32 	%r18, [%rd8];
	add.s64 	%rd9, %rd5, %rd7;
	ld.global.u32 	%r19, [%rd9];
	add.s32 	%r20, %r19, %r18;
	add.s64 	%rd10, %rd6, %rd7;
	st.global.u32 	[%rd10], %r20;
$L__BB1_2:
	ret;

}
	// .globl	_Z12sumArrayGPU3PiS_S_S_i
.visible .entry _Z12sumArrayGPU3PiS_S_S_i(
	.param .u64 .ptr .align 1 _Z12sumArrayGPU3PiS_S_S_i_param_0,
	.param .u64 .ptr .align 1 _Z12sumArrayGPU3PiS_S_S_i_param_1,
	.param .u64 .ptr .align 1 _Z12sumArrayGPU3PiS_S_S_i_param_2,
	.param .u64 .ptr .align 1 _Z12sumArrayGPU3PiS_S_S_i_param_3,
	.param .u32 _Z12sumArrayGPU3PiS_S_S_i_param_4
)
{
	.reg .pred 	%p<2>;
	.reg .b32 	%r<23>;
	.reg .b64 	%rd<14>;

	ld.param.u64 	%rd1, [_Z12sumArrayGPU3PiS_S_S_i_param_0];
	ld.param.u64 	%rd2, [_Z12sumArrayGPU3PiS_S_S_i_param_1];
	ld.param.u64 	%rd3, [_Z12sumArrayGPU3PiS_S_S_i_param_2];
	ld.param.u64 	%rd4, [_Z12sumArrayGPU3PiS_S_S_i_param_3];
	ld.param.u32 	%r2, [_Z12sumArrayGPU3PiS_S_S_i_param_4];
	mov.u32 	%r3, %ntid.x;
	mov.u32 	%r4, %ntid.y;
	mov.u32 	%r5, %ntid.z;
	mov.u32 	%r6, %tid.x;
	mov.u32 	%r7, %tid.y;
	mov.u32 	%r8, %tid.z;
	mov.u32 	%r9, %ctaid.x;
	mov.u32 	%r10, %ctaid.y;
	mov.u32 	%r11, %nctaid.x;
	mov.u32 	%r12, %ctaid.z;
	mov.u32 	%r13, %nctaid.y;
	mad.lo.s32 	%r14, %r13, %r12, %r10;
	mad.lo.s32 	%r15, %r14, %r11, %r9;
	mad.lo.s32 	%r16, %r15, %r5, %r8;
	mad.lo.s32 	%r17, %r16, %r4, %r7;
	mad.lo.s32 	%r1, %r17, %r3, %r6;
	setp.ge.s32 	%p1, %r1, %r2;
	@%p1 bra 	$L__BB2_2;
	cvta.to.global.u64 	%rd5, %rd1;
	cvta.to.global.u64 	%rd6, %rd2;
	cvta.to.global.u64 	%rd7, %rd3;
	cvta.to.global.u64 	%rd8, %rd4;
	mul.wide.s32 	%rd9, %r1, 4;
	add.s64 	%rd10, %rd5, %rd9;
	ld.global.u32 	%r18, [%rd10];
	add.s64 	%rd11, %rd6, %rd9;
	ld.global.u32 	%r19, [%rd11];
	add.s32 	%r20, %r19, %r18;
	add.s64 	%rd12, %rd7, %rd9;
	ld.global.u32 	%r21, [%rd12];
	add.s32 	%r22, %r20, %r21;
	add.s64 	%rd13, %rd8, %rd9;
	st.global.u32 	[%rd13], %r22;
$L__BB2_2:
	ret;

}


// ===== COMPILED SASS (sm_100) =====

	.target	sm_100

	.elftype	@"ET_EXEC"


//--------------------- .note.nv.tkinfo           --------------------------
	.section	.note.nv.tkinfo,"",@"SHT_NOTE"
	.sectionflags	@"SHF_NOTE_NV_TKINFO"
	.tkinfo
        /*0018*/ 	.word	0x00000002
        /*0030*/ 	.string	""
        /*0030*/ 	.string	"ptxas"
        /*0030*/ 	.string	"Cuda compilation tools, release 13.0, V13.0.88"
        /*0030*/ 	.string	"Build cuda_13.0.r13.0/compiler.36424714_0"
        /*0030*/ 	.string	"-arch sm_100 -m 64 "



//--------------------- .note.nv.cuinfo           --------------------------
	.section	.note.nv.cuinfo,"",@"SHT_NOTE"
	.sectionflags	@"SHF_NOTE_NV_CUINFO"
        /*0018*/ 	.short	0x0002
        /*001a*/ 	.short	0x0064
        /*001c*/ 	.short	0x0082
	.zero		2


//--------------------- .nv.info                  --------------------------
	.section	.nv.info,"",@"SHT_CUDA_INFO"
	.align	4


	//----- nvinfo : EIATTR_REGCOUNT
	.align		4
        /*0000*/ 	.byte	0x04, 0x2f
        /*0002*/ 	.short	(.L_2 - .L_1)
	.align		4
.L_1:
        /*0004*/ 	.word	index@(_Z9idxCalc3Dv)
        /*0008*/ 	.word	0x00000018


	//----- nvinfo : EIATTR_FRAME_SIZE
	.align		4
.L_2:
        /*000c*/ 	.byte	0x04, 0x11
        /*000e*/ 	.short	(.L_4 - .L_3)
	.align		4
.L_3:
        /*0010*/ 	.word	index@(_Z9idxCalc3Dv)
        /*0014*/ 	.word	0x00000008


	//----- nvinfo : EIATTR_REGCOUNT
	.align		4
.L_4:
        /*0018*/ 	.byte	0x04, 0x2f
        /*001a*/ 	.short	(.L_6 - .L_5)
	.align		4
.L_5:
        /*001c*/ 	.word	index@(_Z11sumArrayGPUPiS_S_i)
        /*0020*/ 	.word	0x0000000e


	//----- nvinfo : EIATTR_FRAME_SIZE
	.align		4
.L_6:
        /*0024*/ 	.byte	0x04, 0x11
        /*0026*/ 	.short	(.L_8 - .L_7)
	.align		4
.L_7:
        /*0028*/ 	.word	index@(_Z11sumArrayGPUPiS_S_i)
        /*002c*/ 	.word	0x00000000


	//----- nvinfo : EIATTR_REGCOUNT
	.align		4
.L_8:
        /*0030*/ 	.byte	0x04, 0x2f
        /*0032*/ 	.short	(.L_10 - .L_9)
	.align		4
.L_9:
        /*0034*/ 	.word	index@(_Z12sumArrayGPU3PiS_S_S_i)
        /*0038*/ 	.word	0x0000000e


	//----- nvinfo : EIATTR_FRAME_SIZE
	.align		4
.L_10:
        /*003c*/ 	.byte	0x04, 0x11
        /*003e*/ 	.short	(.L_12 - .L_11)
	.align		4
.L_11:
        /*0040*/ 	.word	index@(_Z12sumArrayGPU3PiS_S_S_i)
        /*0044*/ 	.word	0x00000000


	//----- nvinfo : EIATTR_MIN_STACK_SIZE
	.align		4
.L_12:
        /*0048*/ 	.byte	0x04, 0x12
        /*004a*/ 	.short	(.L_14 - .L_13)
	.align		4
.L_13:
        /*004c*/ 	.word	index@(_Z12sumArrayGPU3PiS_S_S_i)
        /*0050*/ 	.word	0x00000000


	//----- nvinfo : EIATTR_MIN_STACK_SIZE
	.align		4
.L_14:
        /*0054*/ 	.byte	0x04, 0x12
        /*0056*/ 	.short	(.L_16 - .L_15)
	.align		4
.L_15:
        /*0058*/ 	.word	index@(_Z11sumArrayGPUPiS_S_i)
        /*005c*/ 	.word	0x00000000


	//----- nvinfo : EIATTR_MIN_STACK_SIZE
	.align		4
.L_16:
        /*0060*/ 	.byte	0x04, 0x12
        /*0062*/ 	.short	(.L_18 - .L_17)
	.align		4
.L_17:
        /*0064*/ 	.word	index@(_Z9idxCalc3Dv)
        /*0068*/ 	.word	0x00000008
.L_18:


//--------------------- .nv.compat                --------------------------
	.section	.nv.compat,"",@"SHT_CUDA_COMPAT_INFO"
	.align	4
        /*0000*/ 	.byte	0x02, 0x09, 0x00, 0x00, 0x02, 0x02, 0x01, 0x00, 0x02, 0x05, 0x05, 0x00, 0x03, 0x07, 0x01, 0x01
        /*0010*/ 	.byte	0x02, 0x03, 0x00, 0x00, 0x02, 0x06, 0x01, 0x00, 0x04, 0x0b, 0x08, 0x00, 0x09, 0x00, 0x00, 0x00
        /*0020*/ 	.byte	0x00, 0x00, 0x00, 0x00


//--------------------- .nv.info._Z12sumArrayGPU3PiS_S_S_i --------------------------
	.section	.nv.info._Z12sumArrayGPU3PiS_S_S_i,"",@"SHT_CUDA_INFO"
	.sectionflags	@""
	.align	4


	//----- nvinfo : EIATTR_CUDA_API_VERSION
	.align		4
        /*0000*/ 	.byte	0x04, 0x37
        /*0002*/ 	.short	(.L_20 - .L_19)
.L_19:
        /*0004*/ 	.word	0x00000082


	//----- nvinfo : EIATTR_KPARAM_INFO
	.align		4
.L_20:
        /*0008*/ 	.byte	0x04, 0x17
        /*000a*/ 	.short	(.L_22 - .L_21)
.L_21:
        /*000c*/ 	.word	0x00000000
        /*0010*/ 	.short	0x0004
        /*0012*/ 	.short	0x0020
        /*0014*/ 	.byte	0x00, 0xf0, 0x11, 0x00


	//----- nvinfo : EIATTR_KPARAM_INFO
	.align		4
.L_22:
        /*0018*/ 	.byte	0x04, 0x17
        /*001a*/ 	.short	(.L_24 - .L_23)
.L_23:
        /*001c*/ 	.word	0x00000000
        /*0020*/ 	.short	0x0003
        /*0022*/ 	.short	0x0018
        /*0024*/ 	.byte	0x00, 0xf5, 0x21, 0x00


	//----- nvinfo : EIATTR_KPARAM_INFO
	.align		4
.L_24:
        /*0028*/ 	.byte	0x04, 0x17
        /*002a*/ 	.short	(.L_26 - .L_25)
.L_25:
        /*002c*/ 	.word	0x00000000
        /*0030*/ 	.short	0x0002
        /*0032*/ 	.short	0x0010
        /*0034*/ 	.byte	0x00, 0xf5, 0x21, 0x00


	//----- nvinfo : EIATTR_KPARAM_INFO
	.align		4
.L_26:
        /*0038*/ 	.byte	0x04, 0x17
        /*003a*/ 	.short	(.L_28 - .L_27)
.L_27:
        /*003c*/ 	.word	0x00000000
        /*0040*/ 	.short	0x0001
        /*0042*/ 	.short	0x0008
        /*0044*/ 	.byte	0x00, 0xf5, 0x21, 0x00


	//----- nvinfo : EIATTR_KPARAM_INFO
	.align		4
.L_28:
        /*0048*/ 	.byte	0x04, 0x17
        /*004a*/ 	.short	(.L_30 - .L_29)
.L_29:
        /*004c*/ 	.word	0x00000000
        /*0050*/ 	.short	0x0000
        /*0052*/ 	.short	0x0000
        /*0054*/ 	.byte	0x00, 0xf5, 0x21, 0x00


	//----- nvinfo : EIATTR_SPARSE_MMA_MASK
	.align		4
.L_30:
        /*0058*/ 	.byte	0x03, 0x50
        /*005a*/ 	.short	0x0000


	//----- nvinfo : EIATTR_MAXREG_COUNT
	.align		4
        /*005c*/ 	.byte	0x03, 0x1b
        /*005e*/ 	.short	0x00ff


	//----- nvinfo : EIATTR_MERCURY_ISA_VERSION
	.align		4
        /*0060*/ 	.byte	0x03, 0x5f
        /*0062*/ 	.short	0x0101


	//----- nvinfo : EIATTR_VRC_CTA_INIT_COUNT
	.align		4
        /*0064*/ 	.byte	0x02, 0x4a
	.zero		1
	.zero		1


	//----- nvinfo : EIATTR_EXIT_INSTR_OFFSETS
	.align		4
        /*0068*/ 	.byte	0x04, 0x1c
        /*006a*/ 	.short	(.L_32 - .L_31)


	//   ....[0]....
.L_31:
        /*006c*/ 	.word	0x00000130


	//   ....[1]....
        /*0070*/ 	.word	0x00000220


	//----- nvinfo : EIATTR_CBANK_PARAM_SIZE
	.align		4
.L_32:
        /*0074*/ 	.byte	0x03, 0x19
        /*0076*/ 	.short	0x0024


	//----- nvinfo : EIATTR_PARAM_CBANK
	.align		4
        /*0078*/ 	.byte	0x04, 0x0a
        /*007a*/ 	.short	(.L_34 - .L_33)
	.align		4
.L_33:
        /*007c*/ 	.word	index@(.nv.constant0._Z12sumArrayGPU3PiS_S_S_i)
        /*0080*/ 	.short	0x0380
        /*0082*/ 	.short	0x0024


	//----- nvinfo : EIATTR_SW_WAR
	.align		4
.L_34:
        /*0084*/ 	.byte	0x04, 0x36
        /*0086*/ 	.short	(.L_36 - .L_35)
.L_35:
        /*0088*/ 	.word	0x00000008
.L_36:


//--------------------- .nv.info._Z11sumArrayGPUPiS_S_i --------------------------
	.section	.nv.info._Z11sumArrayGPUPiS_S_i,"",@"SHT_CUDA_INFO"
	.sectionflags	@""
	.align	4


	//----- nvinfo : EIATTR_CUDA_API_VERSION
	.align		4
        /*0000*/ 	.byte	0x04, 0x37
        /*0002*/ 	.short	(.L_38 - .L_37)
.L_37:
        /*0004*/ 	.word	0x00000082


	//----- nvinfo : EIATTR_KPARAM_INFO
	.align		4
.L_38:
        /*0008*/ 	.byte	0x04, 0x17
        /*000a*/ 	.short	(.L_40 - .L_39)
.L_39:
        /*000c*/ 	.word	0x00000000
        /*0010*/ 	.short	0x0003
        /*0012*/ 	.short	0x0018
        /*0014*/ 	.byte	0x00, 0xf0, 0x11, 0x00


	//----- nvinfo : EIATTR_KPARAM_INFO
	.align		4
.L_40:
        /*0018*/ 	.byte	0x04, 0x17
        /*001a*/ 	.short	(.L_42 - .L_41)
.L_41:
        /*001c*/ 	.word	0x00000000
        /*0020*/ 	.short	0x0002
        /*0022*/ 	.short	0x0010
        /*0024*/ 	.byte	0x00, 0xf5, 0x21, 0x00


	//----- nvinfo : EIATTR_KPARAM_INFO
	.align		4
.L_42:
        /*0028*/ 	.byte	0x04, 0x17
        /*002a*/ 	.short	(.L_44 - .L_43)
.L_43:
        /*002c*/ 	.word	0x00000000
        /*0030*/ 	.short	0x0001
        /*0032*/ 	.short	0x0008
        /*0034*/ 	.byte	0x00, 0xf5, 0x21, 0x00


	//----- nvinfo : EIATTR_KPARAM_INFO
	.align		4
.L_44:
        /*0038*/ 	.byte	0x04, 0x17
        /*003a*/ 	.short	(.L_46 - .L_45)
.L_45:
        /*003c*/ 	.word	0x00000000
        /*0040*/ 	.short	0x0000
        /*0042*/ 	.short	0x0000
        /*0044*/ 	.byte	0x00, 0xf5, 0x21, 0x00


	//----- nvinfo : EIATTR_SPARSE_MMA_MASK
	.align		4
.L_46:
        /*0048*/ 	.byte	0x03, 0x50
        /*004a*/ 	.short	0x0000


	//----- nvinfo : EIATTR_MAXREG_COUNT
	.align		4
        /*004c*/ 	.byte	0x03, 0x1b
        /*004e*/ 	.short	0x00ff


	//----- nvinfo : EIATTR_MERCURY_ISA_VERSION
	.align		4
        /*0050*/ 	.byte	0x03, 0x5f
        /*0052*/ 	.short	0x0101


	//----- nvinfo : EIATTR_VRC_CTA_INIT_COUNT
	.align		4
        /*0054*/ 	.byte	0x02, 0x4a
	.zero		1
	.zero		1


	//----- nvinfo : EIATTR_EXIT_INSTR_OFFSETS
	.align		4
        /*0058*/ 	.byte	0x04, 0x1c
        /*005a*/ 	.short	(.L_48 - .L_47)


	//   ....[0]....
.L_47:
        /*005c*/ 	.word	0x00000130


	//   ....[1]....
        /*0060*/ 	.word	0x000001f0


	//----- nvinfo : EIATTR_CBANK_PARAM_SIZE
	.align		4
.L_48:
        /*0064*/ 	.byte	0x03, 0x19
        /*0066*/ 	.short	0x001c


	//----- nvinfo : EIATTR_PARAM_CBANK
	.align		4
        /*0068*/ 	.byte	0x04, 0x0a
        /*006a*/ 	.short	(.L_50 - .L_49)
	.align		4
.L_49:
        /*006c*/ 	.word	index@(.nv.constant0._Z11sumArrayGPUPiS_S_i)
        /*0070*/ 	.short	0x0380
        /*0072*/ 	.short	0x001c


	//----- nvinfo : EIATTR_SW_WAR
	.align		4
.L_50:
        /*0074*/ 	.byte	0x04, 0x36
        /*0076*/ 	.short	(.L_52 - .L_51)
.L_51:
        /*0078*/ 	.word	0x00000008
.L_52:


//--------------------- .nv.info._Z9idxCalc3Dv    --------------------------
	.section	.nv.info._Z9idxCalc3Dv,"",@"SHT_CUDA_INFO"
	.sectionflags	@""
	.align	4


	//----- nvinfo : EIATTR_CUDA_API_VERSION
	.align		4
        /*0000*/ 	.byte	0x04, 0x37
        /*0002*/ 	.short	(.L_54 - .L_53)
.L_53:
        /*0004*/ 	.word	0x00000082


	//----- nvinfo : EIATTR_SPARSE_MMA_MASK
	.align		4
.L_54:
        /*0008*/ 	.byte	0x03, 0x50
        /*000a*/ 	.short	0x0000


	//----- nvinfo : EIATTR_MAXREG_COUNT
	.align		4
        /*000c*/ 	.byte	0x03, 0x1b
        /*000e*/ 	.short	0x00ff


	//----- nvinfo : EIATTR_EXTERNS
	.align		4
        /*0010*/ 	.byte	0x04, 0x0f
        /*0012*/ 	.short	(.L_56 - .L_55)


	//   ....[0]....
	.align		4
.L_55:
        /*0014*/ 	.word	index@(vprintf)


	//----- nvinfo : EIATTR_MERCURY_ISA_VERSION
	.align		4
.L_56:
        /*0018*/ 	.byte	0x03, 0x5f
        /*001a*/ 	.short	0x0101


	//----- nvinfo : EIATTR_VRC_CTA_INIT_COUNT
	.align		4
        /*001c*/ 	.byte	0x02, 0x4a
	.zero		1
	.zero		1


	//----- nvinfo : EIATTR_SYSCALL_OFFSETS
	.align		4
        /*0020*/ 	.byte	0x04, 0x46
        /*0022*/ 	.short	(.L_58 - .L_57)


	//   ....[0]....
.L_57:
        /*0024*/ 	.word	0x000001d0


	//----- nvinfo : EIATTR_EXIT_INSTR_OFFSETS
	.align		4
.L_58:
        /*0028*/ 	.byte	0x04, 0x1c
        /*002a*/ 	.short	(.L_60 - .L_59)


	//   ....[0]....
.L_59:
        /*002c*/ 	.word	0x000001e0


	//----- nvinfo : EIATTR_SW_WAR
	.align		4
.L_60:
        /*0030*/ 	.byte	0x04, 0x36
        /*0032*/ 	.short	(.L_62 - .L_61)
.L_61:
        /*0034*/ 	.word	0x00000008
.L_62:


//--------------------- .nv.callgraph             --------------------------
	.section	.nv.callgraph,"",@"SHT_CUDA_CALLGRAPH"
	.align	4
	.sectionentsize	8
	.align		4
        /*0000*/ 	.word	0x00000000
	.align		4
        /*0004*/ 	.word	0xffffffff
	.align		4
        /*0008*/ 	.word	index@(_Z9idxCalc3Dv)
	.align		4
        /*000c*/ 	.word	index@(vprintf)
	.align		4
        /*0010*/ 	.word	0x00000000
	.align		4
        /*0014*/ 	.word	0xfffffffe
	.align		4
        /*0018*/ 	.word	0x00000000
	.align		4
        /*001c*/ 	.word	0xfffffffd
	.align		4
        /*0020*/ 	.word	0x00000000
	.align		4
        /*0024*/ 	.word	0xfffffffc


//--------------------- .nv.constant4             --------------------------
	.section	.nv.constant4,"a",@progbits
	.align	8
	.align		8
.nv.constant4:
        /*0000*/ 	.dword	$str
	.align		8
        /*0008*/ 	.dword	vprintf


//--------------------- .text._Z12sumArrayGPU3PiS_S_S_i --------------------------
	.section	.text._Z12sumArrayGPU3PiS_S_S_i,"ax",@progbits
	.align	128
        .global         _Z12sumArrayGPU3PiS_S_S_i
        .type           _Z12sumArrayGPU3PiS_S_S_i,@function
        .size           _Z12sumArrayGPU3PiS_S_S_i,(.L_x_4 - _Z12sumArrayGPU3PiS_S_S_i)
        .other          _Z12sumArrayGPU3PiS_S_S_i,@"STO_CUDA_ENTRY STV_DEFAULT"
_Z12sumArrayGPU3PiS_S_S_i:
.text._Z12sumArrayGPU3PiS_S_S_i:
[----:B------:R-:W-:Y:S01]  /*0000*/  LDC R1, c[0x0][0x37c] ;  /* 0x0000df00ff017b82 */ /* 0x000fe20000000800 */
[----:B------:R-:W0:Y:S01]  /*0010*/  S2R R0, SR_CTAID.Z ;  /* 0x0000000000007919 */ /* 0x000e220000002700 */
[----:B------:R-:W1:Y:S06]  /*0020*/  LDCU UR4, c[0x0][0x360] ;  /* 0x00006c00ff0477ac */ /* 0x000e6c0008000800 */
[----:B------:R-:W0:Y:S01]  /*0030*/  S2UR UR8, SR_CTAID.Y ;  /* 0x00000000000879c3 */ /* 0x000e220000002600 */
[----:B------:R-:W2:Y:S01]  /*0040*/  S2R R5, SR_TID.Z ;  /* 0x0000000000057919 */ /* 0x000ea20000002300 */
[----:B------:R-:W3:Y:S01]  /*0050*/  LDCU UR5, c[0x0][0x364] ;  /* 0x00006c80ff0577ac */ /* 0x000ee20008000800 */
[----:B------:R-:W3:Y:S01]  /*0060*/  S2R R3, SR_TID.Y ;  /* 0x0000000000037919 */ /* 0x000ee20000002200 */
[----:B------:R-:W2:Y:S04]  /*0070*/  LDCU UR6, c[0x0][0x368] ;  /* 0x00006d00ff0677ac */ /* 0x000ea80008000800 */
[----:B------:R-:W4:Y:S01]  /*0080*/  LDC R7, c[0x0][0x370] ;  /* 0x0000dc00ff077b82 */ /* 0x000f220000000800 */
[----:B------:R-:W1:Y:S07]  /*0090*/  S2R R11, SR_TID.X ;  /* 0x00000000000b7919 */ /* 0x000e6e0000002100 */
[----:B------:R-:W0:Y:S08]  /*00a0*/  LDC R9, c[0x0][0x374] ;  /* 0x0000dd00ff097b82 */ /* 0x000e300000000800 */
[----:B------:R-:W4:Y:S01]  /*00b0*/  S2UR UR7, SR_CTAID.X ;  /* 0x00000000000779c3 */ /* 0x000f220000002500 */
[----:B0-----:R-:W-:Y:S01]  /*00c0*/  IMAD R0, R0, R9, UR8 ;  /* 0x0000000800007e24 */ /* 0x001fe2000f8e0209 */
[----:B------:R-:W0:Y:S03]  /*00d0*/  LDCU UR8, c[0x0][0x3a0] ;  /* 0x00007400ff0877ac */ /* 0x000e260008000800 */
[----:B----4-:R-:W-:-:S04]  /*00e0*/  IMAD R0, R0, R7, UR7 ;  /* 0x0000000700007e24 */ /* 0x010fc8000f8e0207 */
[----:B--2---:R-:W-:-:S04]  /*00f0*/  IMAD R0, R0, UR6, R5 ;  /* 0x0000000600007c24 */ /* 0x004fc8000f8e0205 */
[----:B---3--:R-:W-:-:S04]  /*0100*/  IMAD R0, R0, UR5, R3 ;  /* 0x0000000500007c24 */ /* 0x008fc8000f8e0203 */
[----:B-1----:R-:W-:-:S05]  /*0110*/  IMAD R11, R0, UR4, R11 ;  /* 0x00000004000b7c24 */ /* 0x002fca000f8e020b */
[----:B0-----:R-:W-:-:S13]  /*0120*/  ISETP.GE.AND P0, PT, R11, UR8, PT ;  /* 0x000000080b007c0c */ /* 0x001fda000bf06270 */
[----:B------:R-:W-:Y:S05]  /*0130*/  @P0 EXIT ;  /* 0x000000000000094d */ /* 0x000fea0003800000 */
[----:B------:R-:W0:Y:S01]  /*0140*/  LDC.64 R2, c[0x0][0x380] ;  /* 0x0000e000ff027b82 */ /* 0x000e220000000a00 */
[----:B------:R-:W1:Y:S07]  /*0150*/  LDCU.64 UR4, c[0x0][0x358] ;  /* 0x00006b00ff0477ac */ /* 0x000e6e0008000a00 */
[----:B------:R-:W2:Y:S08]  /*0160*/  LDC.64 R4, c[0x0][0x388] ;  /* 0x0000e200ff047b82 */ /* 0x000eb00000000a00 */
[----:B------:R-:W3:Y:S01]  /*0170*/  LDC.64 R6, c[0x0][0x390] ;  /* 0x0000e400ff067b82 */ /* 0x000ee20000000a00 */
[----:B0-----:R-:W-:-:S07]  /*0180*/  IMAD.WIDE R2, R11, 0x4, R2 ;  /* 0x000000040b027825 */ /* 0x001fce00078e0202 */
[----:B------:R-:W0:Y:S01]  /*0190*/  LDC.64 R8, c[0x0][0x398] ;  /* 0x0000e600ff087b82 */ /* 0x000e220000000a00 */
[----:B-1----:R-:W4:Y:S01]  /*01a0*/  LDG.E R2, desc[UR4][R2.64] ;  /* 0x0000000402027981 */ /* 0x002f22000c1e1900 */
[----:B--2---:R-:W-:-:S06]  /*01b0*/  IMAD.WIDE R4, R11, 0x4, R4 ;  /* 0x000000040b047825 */ /* 0x004fcc00078e0204 */
[----:B------:R-:W4:Y:S01]  /*01c0*/  LDG.E R5, desc[UR4][R4.64] ;  /* 0x0000000404057981 */ /* 0x000f22000c1e1900 */
[----:B---3--:R-:W-:-:S06]  /*01d0*/  IMAD.WIDE R6, R11, 0x4, R6 ;  /* 0x000000040b067825 */ /* 0x008fcc00078e0206 */
[----:B------:R-:W4:Y:S01]  /*01e0*/  LDG.E R6, desc[UR4][R6.64] ;  /* 0x0000000406067981 */ /* 0x000f22000c1e1900 */
[----:B0-----:R-:W-:Y:S01]  /*01f0*/  IMAD.WIDE R8, R11, 0x4, R8 ;  /* 0x000000040b087825 */ /* 0x001fe200078e0208 */
[----:B----4-:R-:W-:-:S05]  /*0200*/  IADD3 R11, PT, PT, R6, R5, R2 ;  /* 0x00000005060b7210 */ /* 0x010fca0007ffe002 */
[----:B------:R-:W-:Y:S01]  /*0210*/  STG.E desc[UR4][R8.64], R11 ;  /* 0x0000000b08007986 */ /* 0x000fe2000c101904 */
[----:B------:R-:W-:Y:S05]  /*0220*/  EXIT ;  /* 0x000000000000794d */ /* 0x000fea0003800000 */
.L_x_0:
[----:B------:R-:W-:-:S00]  /*0230*/  BRA `(.L_x_0) ;  /* 0xfffffffc00fc7947 */ /* 0x000fc0000383ffff */
[----:B------:R-:W-:-:S00]  /*0240*/  NOP ;  /* 0x0000000000007918 */ /* 0x000fc00000000000 */
        /* <DEDUP_REMOVED lines=11> */
.L_x_4:


//--------------------- .text._Z11sumArrayGPUPiS_S_i --------------------------
	.section	.text._Z11sumArrayGPUPiS_S_i,"ax",@progbits
	.align	128
        .global         _Z11sumArrayGPUPiS_S_i
        .type           _Z11sumArrayGPUPiS_S_i,@function
        .size           _Z11sumArrayGPUPiS_S_i,(.L_x_5 - _Z11sumArrayGPUPiS_S_i)
        .other          _Z11sumArrayGPUPiS_S_i,@"STO_CUDA_ENTRY STV_DEFAULT"
_Z11sumArrayGPUPiS_S_i:
.text._Z11sumArrayGPUPiS_S_i:
        /* <DEDUP_REMOVED lines=24> */
[----:B0-----:R-:W-:-:S06]  /*0180*/  IMAD.WIDE R2, R9, 0x4, R2 ;  /* 0x0000000409027825 */ /* 0x001fcc00078e0202 */
[----:B-1----:R-:W4:Y:S01]  /*0190*/  LDG.E R2, desc[UR4][R2.64] ;  /* 0x0000000402027981 */ /* 0x002f22000c1e1900 */
[----:B--2---:R-:W-:-:S06]  /*01a0*/  IMAD.WIDE R4, R9, 0x4, R4 ;  /* 0x0000000409047825 */ /* 0x004fcc00078e0204 */
[----:B------:R-:W4:Y:S01]  /*01b0*/  LDG.E R5, desc[UR4][R4.64] ;  /* 0x0000000404057981 */ /* 0x000f22000c1e1900 */
[----:B---3--:R-:W-:Y:S01]  /*01c0*/  IMAD.WIDE R6, R9, 0x4, R6 ;  /* 0x0000000409067825 */ /* 0x008fe200078e0206 */
[----:B----4-:R-:W-:-:S05]  /*01d0*/  IADD3 R9, PT, PT, R2, R5, RZ ;  /* 0x0000000502097210 */ /* 0x010fca0007ffe0ff */
[----:B------:R-:W-:Y:S01]  /*01e0*/  STG.E desc[UR4][R6.64], R9 ;  /* 0x0000000906007986 */ /* 0x000fe2000c101904 */
[----:B------:R-:W-:Y:S05]  /*01f0*/  EXIT ;  /* 0x000000000000794d */ /* 0x000fea0003800000 */
.L_x_1:
        /* <DEDUP_REMOVED lines=16> */
.L_x_5:


//--------------------- .text._Z9idxCalc3Dv       --------------------------
	.section	.text._Z9idxCalc3Dv,"ax",@progbits
	.align	128
        .global         _Z9idxCalc3Dv
        .type           _Z9idxCalc3Dv,@function
        .size           _Z9idxCalc3Dv,(.L_x_6 - _Z9idxCalc3Dv)
        .other          _Z9idxCalc3Dv,@"STO_CUDA_ENTRY STV_DEFAULT"
_Z9idxCalc3Dv:
.text._Z9idxCalc3Dv:
[----:B------:R-:W0:Y:S01]  /*0000*/  LDC R1, c[0x0][0x37c] ;  /* 0x0000df00ff017b82 */ /* 0x000e220000000800 */
[----:B------:R-:W1:Y:S01]  /*0010*/  S2R R0, SR_CTAID.Z ;  /* 0x0000000000007919 */ /* 0x000e620000002700 */
[----:B------:R-:W2:Y:S06]  /*0020*/  LDCU UR5, c[0x0][0x2fc] ;  /* 0x00005f80ff0577ac */ /* 0x000eac0008000800 */
[----:B------:R-:W1:Y:S01]  /*0030*/  S2UR UR9, SR_CTAID.Y ;  /* 0x00000000000979c3 */ /* 0x000e620000002600 */
[----:B------:R-:W-:Y:S01]  /*0040*/  MOV R2, 0x8 ;  /* 0x0000000800027802 */ /* 0x000fe20000000f00 */
[----:B------:R-:W3:Y:S01]  /*0050*/  S2R R7, SR_TID.Z ;  /* 0x0000000000077919 */ /* 0x000ee20000002300 */
[----:B------:R-:W4:Y:S01]  /*0060*/  LDCU UR6, c[0x0][0x360] ;  /* 0x00006c00ff0677ac */ /* 0x000f220008000800 */
[----:B0-----:R-:W-:Y:S01]  /*0070*/  IADD3 R1, PT, PT, R1, -0x8, RZ ;  /* 0xfffffff801017810 */ /* 0x001fe20007ffe0ff */
[----:B------:R-:W0:Y:S01]  /*0080*/  S2R R5, SR_TID.Y ;  /* 0x0000000000057919 */ /* 0x000e220000002200 */
[----:B------:R-:W0:Y:S02]  /*0090*/  LDCU UR4, c[0x0][0x364] ;  /* 0x00006c80ff0477ac */ /* 0x000e240008000800 */
[----:B------:R-:W5:Y:S01]  /*00a0*/  S2UR UR8, SR_CTAID.X ;  /* 0x00000000000879c3 */ /* 0x000f620000002500 */
[----:B------:R-:W4:Y:S01]  /*00b0*/  S2R R3, SR_TID.X ;  /* 0x0000000000037919 */ /* 0x000f220000002100 */
[----:B------:R-:W3:Y:S06]  /*00c0*/  LDCU UR7, c[0x0][0x368] ;  /* 0x00006d00ff0777ac */ /* 0x000eec0008000800 */
[----:B------:R-:W5:Y:S08]  /*00d0*/  LDC R9, c[0x0][0x370] ;  /* 0x0000dc00ff097b82 */ /* 0x000f700000000800 */
[----:B------:R-:W1:Y:S02]  /*00e0*/  LDC R11, c[0x0][0x374] ;  /* 0x0000dd00ff0b7b82 */ /* 0x000e640000000800 */
[----:B-1----:R-:W-:-:S04]  /*00f0*/  IMAD R0, R0, R11, UR9 ;  /* 0x0000000900007e24 */ /* 0x002fc8000f8e020b */
[----:B-----5:R-:W-:-:S04]  /*0100*/  IMAD R0, R0, R9, UR8 ;  /* 0x0000000800007e24 */ /* 0x020fc8000f8e0209 */
[----:B---3--:R-:W-:-:S04]  /*0110*/  IMAD R0, R0, UR7, R7 ;  /* 0x0000000700007c24 */ /* 0x008fc8000f8e0207 */
[----:B0-----:R-:W-:Y:S01]  /*0120*/  IMAD R0, R0, UR4, R5 ;  /* 0x0000000400007c24 */ /* 0x001fe2000f8e0205 */
[----:B------:R-:W0:Y:S03]  /*0130*/  LDCU UR4, c[0x0][0x2f8] ;  /* 0x00005f00ff0477ac */ /* 0x000e260008000800 */
[----:B----4-:R-:W-:Y:S01]  /*0140*/  IMAD R0, R0, UR6, R3 ;  /* 0x0000000600007c24 */ /* 0x010fe2000f8e0203 */
[----:B------:R-:W1:Y:S01]  /*0150*/  LDCU.64 UR6, c[0x4][URZ] ;  /* 0x01000000ff0677ac */ /* 0x000e620008000a00 */
[----:B------:R-:W3:Y:S03]  /*0160*/  LDC.64 R2, c[0x4][R2] ;  /* 0x0100000002027b82 */ /* 0x000ee60000000a00 */
[----:B------:R4:W-:Y:S01]  /*0170*/  STL [R1], R0 ;  /* 0x0000000001007387 */ /* 0x0009e20000100800 */
[----:B0-----:R-:W-:-:S02]  /*0180*/  IADD3 R6, P0, PT, R1, UR4, RZ ;  /* 0x0000000401067c10 */ /* 0x001fc4000ff1e0ff */
[----:B-1----:R-:W-:Y:S02]  /*0190*/  MOV R4, UR6 ;  /* 0x0000000600047c02 */ /* 0x002fe40008000f00 */
[----:B------:R-:W-:Y:S02]  /*01a0*/  MOV R5, UR7 ;  /* 0x0000000700057c02 */ /* 0x000fe40008000f00 */
[----:B--2-4-:R-:W-:-:S07]  /*01b0*/  IADD3.X R7, PT, PT, RZ, UR5, RZ, P0, !PT ;  /* 0x00000005ff077c10 */ /* 0x014fce00087fe4ff */
[----:B------:R-:W-:-:S07]  /*01c0*/  LEPC R20, `(.L_x_2) ;  /* 0x000000001014794e */ /* 0x000fce0000000000 */
[----:B---3--:R-:W-:Y:S05]  /*01d0*/  CALL.ABS.NOINC R2 ;  /* 0x0000000002007343 */ /* 0x008fea0003c00000 */
.L_x_2:
[----:B------:R-:W-:Y:S05]  /*01e0*/  EXIT ;  /* 0x000000000000794d */ /* 0x000fea0003800000 */
.L_x_3:
        /* <DEDUP_REMOVED lines=9> */
.L_x_6:


//--------------------- .nv.global.init           --------------------------
	.section	.nv.global.init,"aw",@progbits
.nv.global.init:
	.type		$str,@object
	.size		$str,(.L_0 - $str)
$str:
        /*0000*/ 	.byte	0x5b, 0x44, 0x45, 0x56, 0x49, 0x43, 0x45, 0x5d, 0x20, 0x67, 0x69, 0x64, 0x3a, 0x20, 0x25, 0x64
        /*0010*/ 	.byte	0x0a, 0x0d, 0x00
.L_0:


//--------------------- .nv.shared.reserved.0     --------------------------
	.section	.nv.shared.reserved.0,"aw",@nobits
	.weak		__nv_reservedSMEM_offset_0_alias
	.size		__nv_reservedSMEM_offset_0_alias, 0, 64
	.other		__nv_reservedSMEM_offset_0_alias,@"STO_CUDA_RESERVED_SHARED STV_DEFAULT"
__nv_reservedSMEM_offset_0_alias:
	.zero		0
	.zero		64


//--------------------- .nv.constant0._Z12sumArrayGPU3PiS_S_S_i --------------------------
	.section	.nv.constant0._Z12sumArrayGPU3PiS_S_S_i,"a",@progbits
	.sectionflags	@""
	.align	4
.nv.constant0._Z12sumArrayGPU3PiS_S_S_i:
	.zero		932


//--------------------- .nv.constant0._Z11sumArrayGPUPiS_S_i --------------------------
	.section	.nv.constant0._Z11sumArrayGPUPiS_S_i,"a",@progbits
	.sectionflags	@""
	.align	4
.nv.constant0._Z11sumArrayGPUPiS_S_i:
	.zero		924


//--------------------- .nv.constant0._Z9idxCalc3Dv --------------------------
	.section	.nv.constant0._Z9idxCalc3Dv,"a",@progbits
	.sectionflags	@""
	.align	4
.nv.constant0._Z9idxCalc3Dv:
	.zero		896


//--------------------- SYMBOLS --------------------------

	.type		.nv.reservedSmem.offset0,@object
	.size		.nv.reservedSmem.offset0,0x4
	.type		vprintf,@function
